//
// Generated by NVIDIA NVVM Compiler
//
// Compiler Build ID: CL-36424714
// Cuda compilation tools, release 13.0, V13.0.88
// Based on NVVM 20.0.0
//

.version 9.0
.target sm_100
.address_size 64

	// .globl	_Z14print_from_gpuv
.extern .func  (.param .b32 func_retval0) vprintf
(
	.param .b64 vprintf_param_0,
	.param .b64 vprintf_param_1
)
;
.global .align 1 .b8 $str[23] = {72, 101, 108, 108, 111, 32, 87, 111, 114, 108, 100, 32, 102, 114, 111, 109, 32, 71, 80, 85, 33, 10};
.global .align 1 .b8 $str$1[22] = {102, 114, 111, 109, 32, 116, 104, 114, 101, 97, 100, 32, 91, 37, 100, 44, 32, 37, 100, 93, 10};

.visible .entry _Z14print_from_gpuv()
{
	.local .align 8 .b8 	__local_depot0[8];
	.reg .b64 	%SP;
	.reg .b64 	%SPL;
	.reg .b32 	%r<7>;
	.reg .b64 	%rd<7>;

	mov.u64 	%SPL, __local_depot0;
	cvta.local.u64 	%SP, %SPL;
	add.u64 	%rd1, %SP, 0;
	add.u64 	%rd2, %SPL, 0;
	mov.u64 	%rd3, $str;
	cvta.global.u64 	%rd4, %rd3;
	{ // callseq 0, 0
	.param .b64 param0;
	st.param.b64 	[param0], %rd4;
	.param .b64 param1;
	st.param.b64 	[param1], 0;
	.param .b32 retval0;
	call.uni (retval0), 
	vprintf, 
	(
	param0, 
	param1
	);
	ld.param.b32 	%r1, [retval0];
	} // callseq 0
	mov.u32 	%r3, %tid.x;
	mov.u32 	%r4, %ctaid.x;
	st.local.v2.u32 	[%rd2], {%r3, %r4};
	mov.u64 	%rd5, $str$1;
	cvta.global.u64 	%rd6, %rd5;
	{ // callseq 1, 0
	.param .b64 param0;
	st.param.b64 	[param0], %rd6;
	.param .b64 param1;
	st.param.b64 	[param1], %rd1;
	.param .b32 retval0;
	call.uni (retval0), 
	vprintf, 
	(
	param0, 
	param1
	);
	ld.param.b32 	%r5, [retval0];
	} // callseq 1
	ret;

}


// ===== COMPILED SASS (sm_100) =====

	.target	sm_100

	.elftype	@"ET_EXEC"


//--------------------- .note.nv.tkinfo           --------------------------
	.section	.note.nv.tkinfo,"",@"SHT_NOTE"
	.sectionflags	@"SHF_NOTE_NV_TKINFO"
	.tkinfo
        /*0018*/ 	.word	0x00000002
        /*0030*/ 	.string	""
        /*0030*/ 	.string	"ptxas"
        /*0030*/ 	.string	"Cuda compilation tools, release 13.0, V13.0.88"
        /*0030*/ 	.string	"Build cuda_13.0.r13.0/compiler.36424714_0"
        /*0030*/ 	.string	"-arch sm_100 -m 64 "



//--------------------- .note.nv.cuinfo           --------------------------
	.section	.note.nv.cuinfo,"",@"SHT_NOTE"
	.sectionflags	@"SHF_NOTE_NV_CUINFO"
        /*0018*/ 	.short	0x0002
        /*001a*/ 	.short	0x0064
        /*001c*/ 	.short	0x0082
	.zero		2


//--------------------- .nv.info                  --------------------------
	.section	.nv.info,"",@"SHT_CUDA_INFO"
	.align	4


	//----- nvinfo : EIATTR_REGCOUNT
	.align		4
        /*0000*/ 	.byte	0x04, 0x2f
        /*0002*/ 	.short	(.L_3 - .L_2)
	.align		4
.L_2:
        /*0004*/ 	.word	index@(_Z14print_from_gpuv)
        /*0008*/ 	.word	0x00000018


	//----- nvinfo : EIATTR_FRAME_SIZE
	.align		4
.L_3:
        /*000c*/ 	.byte	0x04, 0x11
        /*000e*/ 	.short	(.L_5 - .L_4)
	.align		4
.L_4:
        /*0010*/ 	.word	index@(_Z14print_from_gpuv)
        /*0014*/ 	.word	0x00000008


	//----- nvinfo : EIATTR_MIN_STACK_SIZE
	.align		4
.L_5:
        /*0018*/ 	.byte	0x04, 0x12
        /*001a*/ 	.short	(.L_7 - .L_6)
	.align		4
.L_6:
        /*001c*/ 	.word	index@(_Z14print_from_gpuv)
        /*0020*/ 	.word	0x00000008
.L_7:


//--------------------- .nv.compat                --------------------------
	.section	.nv.compat,"",@"SHT_CUDA_COMPAT_INFO"
	.align	4
        /*0000*/ 	.byte	0x02, 0x09, 0x00, 0x00, 0x02, 0x02, 0x01, 0x00, 0x02, 0x05, 0x05, 0x00, 0x03, 0x07, 0x01, 0x01
        /*0010*/ 	.byte	0x02, 0x03, 0x00, 0x00, 0x02, 0x06, 0x01, 0x00, 0x04, 0x0b, 0x08, 0x00, 0x09, 0x00, 0x00, 0x00
        /*0020*/ 	.byte	0x00, 0x00, 0x00, 0x00


//--------------------- .nv.info._Z14print_from_gpuv --------------------------
	.section	.nv.info._Z14print_from_gpuv,"",@"SHT_CUDA_INFO"
	.sectionflags	@""
	.align	4


	//----- nvinfo : EIATTR_CUDA_API_VERSION
	.align		4
        /*0000*/ 	.byte	0x04, 0x37
        /*0002*/ 	.short	(.L_9 - .L_8)
.L_8:
        /*0004*/ 	.word	0x00000082


	//----- nvinfo : EIATTR_SPARSE_MMA_MASK
	.align		4
.L_9:
        /*0008*/ 	.byte	0x03, 0x50
        /*000a*/ 	.short	0x0000


	//----- nvinfo : EIATTR_MAXREG_COUNT
	.align		4
        /*000c*/ 	.byte	0x03, 0x1b
        /*000e*/ 	.short	0x00ff


	//----- nvinfo : EIATTR_EXTERNS
	.align		4
        /*0010*/ 	.byte	0x04, 0x0f
        /*0012*/ 	.short	(.L_11 - .L_10)


	//   ....[0]....
	.align		4
.L_10:
        /*0014*/ 	.word	index@(vprintf)


	//----- nvinfo : EIATTR_MERCURY_ISA_VERSION
	.align		4
.L_11:
        /*0018*/ 	.byte	0x03, 0x5f
        /*001a*/ 	.short	0x0101


	//----- nvinfo : EIATTR_VRC_CTA_INIT_COUNT
	.align		4
        /*001c*/ 	.byte	0x02, 0x4a
	.zero		1
	.zero		1


	//----- nvinfo : EIATTR_SYSCALL_OFFSETS
	.align		4
        /*0020*/ 	.byte	0x04, 0x46
        /*0022*/ 	.short	(.L_13 - .L_12)


	//   ....[0]....
.L_12:
        /*0024*/ 	.word	0x000000d0


	//   ....[1]....
        /*0028*/ 	.word	0x00000180


	//----- nvinfo : EIATTR_EXIT_INSTR_OFFSETS
	.align		4
.L_13:
        /*002c*/ 	.byte	0x04, 0x1c
        /*002e*/ 	.short	(.L_15 - .L_14)


	//   ....[0]....
.L_14:
        /*0030*/ 	.word	0x00000190


	//----- nvinfo : EIATTR_SW_WAR
	.align		4
.L_15:
        /*0034*/ 	.byte	0x04, 0x36
        /*0036*/ 	.short	(.L_17 - .L_16)
.L_16:
        /*0038*/ 	.word	0x00000008
.L_17:


//--------------------- .nv.callgraph             --------------------------
	.section	.nv.callgraph,"",@"SHT_CUDA_CALLGRAPH"
	.align	4
	.sectionentsize	8
	.align		4
        /*0000*/ 	.word	0x00000000
	.align		4
        /*0004*/ 	.word	0xffffffff
	.align		4
        /*0008*/ 	.word	index@(_Z14print_from_gpuv)
	.align		4
        /*000c*/ 	.word	index@(vprintf)
	.align		4
        /*0010*/ 	.word	0x00000000
	.align		4
        /*0014*/ 	.word	0xfffffffe
	.align		4
        /*0018*/ 	.word	0x00000000
	.align		4
        /*001c*/ 	.word	0xfffffffd
	.align		4
        /*0020*/ 	.word	0x00000000
	.align		4
        /*0024*/ 	.word	0xfffffffc


//--------------------- .nv.constant4             --------------------------
	.section	.nv.constant4,"a",@progbits
	.align	8
	.align		8
.nv.constant4:
        /*0000*/ 	.dword	vprintf
	.align		8
        /*0008*/ 	.dword	$str
	.align		8
        /*0010*/ 	.dword	$str$1


//--------------------- .text._Z14print_from_gpuv --------------------------
	.section	.text._Z14print_from_gpuv,"ax",@progbits
	.align	128
        .global         _Z14print_from_gpuv
        .type           _Z14print_from_gpuv,@function
        .size           _Z14print_from_gpuv,(.L_x_3 - _Z14print_from_gpuv)
        .other          _Z14print_from_gpuv,@"STO_CUDA_ENTRY STV_DEFAULT"
_Z14print_from_gpuv:
.text._Z14print_from_gpuv:
[----:B------:R-:W0:Y:S01]  /*0000*/  LDC R1, c[0x0][0x37c] ;  /* 0x0000df00ff017b82 */ /* 0x000e220000000800 */
[----:B------:R-:W-:Y:S01]  /*0010*/  MOV R2, 0x0 ;  /* 0x0000000000027802 */ /* 0x000fe20000000f00 */
[----:B------:R-:W1:Y:S01]  /*0020*/  LDCU UR4, c[0x0][0x2f8] ;  /* 0x00005f00ff0477ac */ /* 0x000e620008000800 */
[----:B0-----:R-:W-:Y:S01]  /*0030*/  VIADD R1, R1, 0xfffffff8 ;  /* 0xfffffff801017836 */ /* 0x001fe20000000000 */
[----:B------:R-:W-:-:S04]  /*0040*/  CS2R R6, SRZ ;  /* 0x0000000000067805 */ /* 0x000fc8000001ff00 */
[----:B------:R0:W2:Y:S01]  /*0050*/  LDC.64 R8, c[0x4][R2] ;  /* 0x0100000002087b82 */ /* 0x0000a20000000a00 */
[----:B------:R-:W3:Y:S01]  /*0060*/  LDCU.64 UR6, c[0x4][0x8] ;  /* 0x01000100ff0677ac */ /* 0x000ee20008000a00 */
[----:B------:R-:W4:Y:S01]  /*0070*/  LDCU UR5, c[0x0][0x2fc] ;  /* 0x00005f80ff0577ac */ /* 0x000f220008000800 */
[----:B-1----:R-:W-:Y:S01]  /*0080*/  IADD3 R16, P0, PT, R1, UR4, RZ ;  /* 0x0000000401107c10 */ /* 0x002fe2000ff1e0ff */
[----:B---3--:R-:W-:Y:S01]  /*0090*/  IMAD.U32 R4, RZ, RZ, UR6 ;  /* 0x00000006ff047e24 */ /* 0x008fe2000f8e00ff */
[----:B------:R-:W-:-:S03]  /*00a0*/  MOV R5, UR7 ;  /* 0x0000000700057c02 */ /* 0x000fc60008000f00 */
[----:B0---4-:R-:W-:-:S08]  /*00b0*/  IMAD.X R17, RZ, RZ, UR5, P0 ;  /* 0x00000005ff117e24 */ /* 0x011fd000080e06ff */
[----:B------:R-:W-:-:S07]  /*00c0*/  LEPC R20, `(.L_x_0) ;  /* 0x000000001014794e */ /* 0x000fce0000000000 */
[----:B--2---:R-:W-:Y:S05]  /*00d0*/  CALL.ABS.NOINC R8 ;  /* 0x0000000008007343 */ /* 0x004fea0003c00000 */
.L_x_0:
[----:B------:R-:W0:Y:S01]  /*00e0*/  S2R R8, SR_TID.X ;  /* 0x0000000000087919 */ /* 0x000e220000002100 */
[----:B------:R-:W1:Y:S01]  /*00f0*/  LDC.64 R2, c[0x4][R2] ;  /* 0x0100000002027b82 */ /* 0x000e620000000a00 */
[----:B------:R-:W2:Y:S01]  /*0100*/  LDCU.64 UR4, c[0x4][0x10] ;  /* 0x01000200ff0477ac */ /* 0x000ea20008000a00 */
[----:B------:R-:W-:Y:S01]  /*0110*/  IMAD.MOV.U32 R6, RZ, RZ, R16 ;  /* 0x000000ffff067224 */ /* 0x000fe200078e0010 */
[----:B------:R-:W0:Y:S01]  /*0120*/  S2R R9, SR_CTAID.X ;  /* 0x0000000000097919 */ /* 0x000e220000002500 */
[----:B------:R-:W-:Y:S01]  /*0130*/  MOV R7, R17 ;  /* 0x0000001100077202 */ /* 0x000fe20000000f00 */
[----:B--2---:R-:W-:Y:S01]  /*0140*/  IMAD.U32 R4, RZ, RZ, UR4 ;  /* 0x00000004ff047e24 */ /* 0x004fe2000f8e00ff */
[----:B------:R-:W-:Y:S01]  /*0150*/  MOV R5, UR5 ;  /* 0x0000000500057c02 */ /* 0x000fe20008000f00 */
[----:B0-----:R0:W-:Y:S06]  /*0160*/  STL.64 [R1], R8 ;  /* 0x0000000801007387 */ /* 0x0011ec0000100a00 */
[----:B------:R-:W-:-:S07]  /*0170*/  LEPC R20, `(.L_x_1) ;  /* 0x000000001014794e */ /* 0x000fce0000000000 */
[----:B01----:R-:W-:Y:S05]  /*0180*/  CALL.ABS.NOINC R2 ;  /* 0x0000000002007343 */ /* 0x003fea0003c00000 */
.L_x_1:
[----:B------:R-:W-:Y:S05]  /*0190*/  EXIT ;  /* 0x000000000000794d */ /* 0x000fea0003800000 */
.L_x_2:
[----:B------:R-:W-:-:S00]  /*01a0*/  BRA `(.L_x_2) ;  /* 0xfffffffc00fc7947 */ /* 0x000fc0000383ffff */
[----:B------:R-:W-:-:S00]  /*01b0*/  NOP ;  /* 0x0000000000007918 */ /* 0x000fc00000000000 */
        /* <DEDUP_REMOVED lines=12> */
.L_x_3:


//--------------------- .nv.global.init           --------------------------
	.section	.nv.global.init,"aw",@progbits
.nv.global.init:
	.type		$str$1,@object
	.size		$str$1,($str - $str$1)
$str$1:
        /*0000*/ 	.byte	0x66, 0x72, 0x6f, 0x6d, 0x20, 0x74, 0x68, 0x72, 0x65, 0x61, 0x64, 0x20, 0x5b, 0x25, 0x64, 0x2c
        /*0010*/ 	.byte	0x20, 0x25, 0x64, 0x5d, 0x0a, 0x00
	.type		$str,@object
	.size		$str,(.L_0 - $str)
$str:
        /*0016*/ 	.byte	0x48, 0x65, 0x6c, 0x6c, 0x6f, 0x20, 0x57, 0x6f, 0x72, 0x6c, 0x64, 0x20, 0x66, 0x72, 0x6f, 0x6d
        /*0026*/ 	.byte	0x20, 0x47, 0x50, 0x55, 0x21, 0x0a, 0x00
.L_0:


//--------------------- .nv.shared.reserved.0     --------------------------
	.section	.nv.shared.reserved.0,"aw",@nobits
	.weak		__nv_reservedSMEM_offset_0_alias
	.size		__nv_reservedSMEM_offset_0_alias, 0, 64
	.other		__nv_reservedSMEM_offset_0_alias,@"STO_CUDA_RESERVED_SHARED STV_DEFAULT"
__nv_reservedSMEM_offset_0_alias:
	.zero		0
	.zero		64


//--------------------- .nv.constant0._Z14print_from_gpuv --------------------------
	.section	.nv.constant0._Z14print_from_gpuv,"a",@progbits
	.sectionflags	@""
	.align	4
.nv.constant0._Z14print_from_gpuv:
	.zero		896


//--------------------- SYMBOLS --------------------------

	.type		.nv.reservedSmem.offset0,@object
	.size		.nv.reservedSmem.offset0,0x4
	.type		vprintf,@function
